	.headerflags	@"EF_CUDA_TEXMODE_UNIFIED EF_CUDA_64BIT_ADDRESS EF_CUDA_ACCELERATORS EF_CUDA_SM90 EF_CUDA_VIRTUAL_SM(EF_CUDA_SM90)"
	.elftype	@"ET_EXEC"


//--------------------- .nv.info                  --------------------------
	.section	.nv.info,"",@"SHT_CUDA_INFO"
	.align	4


	//----- nvinfo : EIATTR_REGCOUNT
	.align		4
        /*0000*/ 	.byte	0x04, 0x2f
        /*0002*/ 	.short	(.L_3 - .L_2)
	.align		4
.L_2:
        /*0004*/ 	.word	index@(triton_poi_fused__native_batch_norm_legit_no_training_cat_relu_11)
        /*0008*/ 	.word	0x00000036


	//----- nvinfo : EIATTR_MIN_STACK_SIZE
	.align		4
.L_3:
        /*000c*/ 	.byte	0x04, 0x12
        /*000e*/ 	.short	(.L_5 - .L_4)
	.align		4
.L_4:
        /*0010*/ 	.word	index@(triton_poi_fused__native_batch_norm_legit_no_training_cat_relu_11)
        /*0014*/ 	.word	0x00000000


	//----- nvinfo : EIATTR_FRAME_SIZE
	.align		4
.L_5:
        /*0018*/ 	.byte	0x04, 0x11
        /*001a*/ 	.short	(.L_7 - .L_6)
	.align		4
.L_6:
        /*001c*/ 	.word	index@(triton_poi_fused__native_batch_norm_legit_no_training_cat_relu_11)
        /*0020*/ 	.word	0x00000000


	//----- nvinfo : EIATTR_MIN_STACK_SIZE
	.align		4
.L_7:
        /*0024*/ 	.byte	0x04, 0x12
        /*0026*/ 	.short	(.L_9 - .L_8)
	.align		4
.L_8:
        /*0028*/ 	.word	index@(triton_poi_fused__native_batch_norm_legit_no_training_cat_relu_11)
        /*002c*/ 	.word	0x00000000
.L_9:


//--------------------- .nv.info.triton_poi_fused__native_batch_norm_legit_no_training_cat_relu_11 --------------------------
	.section	.nv.info.triton_poi_fused__native_batch_norm_legit_no_training_cat_relu_11,"",@"SHT_CUDA_INFO"
	.sectionflags	@""
	.align	4


	//----- nvinfo : EIATTR_CUDA_API_VERSION
	.align		4
        /*0000*/ 	.byte	0x04, 0x37
        /*0002*/ 	.short	(.L_11 - .L_10)
.L_10:
        /*0004*/ 	.word	0x0000007c


	//----- nvinfo : EIATTR_KPARAM_INFO
	.align		4
.L_11:
        /*0008*/ 	.byte	0x04, 0x17
        /*000a*/ 	.short	(.L_13 - .L_12)
.L_12:
        /*000c*/ 	.word	0x00000000
        /*0010*/ 	.short	0x0009
        /*0012*/ 	.short	0x0048
        /*0014*/ 	.byte	0x00, 0xf0, 0x11, 0x00


	//----- nvinfo : EIATTR_KPARAM_INFO
	.align		4
.L_13:
        /*0018*/ 	.byte	0x04, 0x17
        /*001a*/ 	.short	(.L_15 - .L_14)
.L_14:
        /*001c*/ 	.word	0x00000000
        /*0020*/ 	.short	0x0008
        /*0022*/ 	.short	0x0040
        /*0024*/ 	.byte	0x00, 0xf4, 0x21, 0x00


	//----- nvinfo : EIATTR_KPARAM_INFO
	.align		4
.L_15:
        /*0028*/ 	.byte	0x04, 0x17
        /*002a*/ 	.short	(.L_17 - .L_16)
.L_16:
        /*002c*/ 	.word	0x00000000
        /*0030*/ 	.short	0x0007
        /*0032*/ 	.short	0x0038
        /*0034*/ 	.byte	0x00, 0xf4, 0x21, 0x00


	//----- nvinfo : EIATTR_KPARAM_INFO
	.align		4
.L_17:
        /*0038*/ 	.byte	0x04, 0x17
        /*003a*/ 	.short	(.L_19 - .L_18)
.L_18:
        /*003c*/ 	.word	0x00000000
        /*0040*/ 	.short	0x0006
        /*0042*/ 	.short	0x0030
        /*0044*/ 	.byte	0x00, 0xf4, 0x21, 0x00


	//----- nvinfo : EIATTR_KPARAM_INFO
	.align		4
.L_19:
        /*0048*/ 	.byte	0x04, 0x17
        /*004a*/ 	.short	(.L_21 - .L_20)
.L_20:
        /*004c*/ 	.word	0x00000000
        /*0050*/ 	.short	0x0005
        /*0052*/ 	.short	0x0028
        /*0054*/ 	.byte	0x00, 0xf4, 0x21, 0x00


	//----- nvinfo : EIATTR_KPARAM_INFO
	.align		4
.L_21:
        /*0058*/ 	.byte	0x04, 0x17
        /*005a*/ 	.short	(.L_23 - .L_22)
.L_22:
        /*005c*/ 	.word	0x00000000
        /*0060*/ 	.short	0x0004
        /*0062*/ 	.short	0x0020
        /*0064*/ 	.byte	0x00, 0xf4, 0x21, 0x00


	//----- nvinfo : EIATTR_KPARAM_INFO
	.align		4
.L_23:
        /*0068*/ 	.byte	0x04, 0x17
        /*006a*/ 	.short	(.L_25 - .L_24)
.L_24:
        /*006c*/ 	.word	0x00000000
        /*0070*/ 	.short	0x0003
        /*0072*/ 	.short	0x0018
        /*0074*/ 	.byte	0x00, 0xf4, 0x21, 0x00


	//----- nvinfo : EIATTR_KPARAM_INFO
	.align		4
.L_25:
        /*0078*/ 	.byte	0x04, 0x17
        /*007a*/ 	.short	(.L_27 - .L_26)
.L_26:
        /*007c*/ 	.word	0x00000000
        /*0080*/ 	.short	0x0002
        /*0082*/ 	.short	0x0010
        /*0084*/ 	.byte	0x00, 0xf4, 0x21, 0x00


	//----- nvinfo : EIATTR_KPARAM_INFO
	.align		4
.L_27:
        /*0088*/ 	.byte	0x04, 0x17
        /*008a*/ 	.short	(.L_29 - .L_28)
.L_28:
        /*008c*/ 	.word	0x00000000
        /*0090*/ 	.short	0x0001
        /*0092*/ 	.short	0x0008
        /*0094*/ 	.byte	0x00, 0xf4, 0x21, 0x00


	//----- nvinfo : EIATTR_KPARAM_INFO
	.align		4
.L_29:
        /*0098*/ 	.byte	0x04, 0x17
        /*009a*/ 	.short	(.L_31 - .L_30)
.L_30:
        /*009c*/ 	.word	0x00000000
        /*00a0*/ 	.short	0x0000
        /*00a2*/ 	.short	0x0000
        /*00a4*/ 	.byte	0x00, 0xf4, 0x21, 0x00


	//----- nvinfo : EIATTR_SPARSE_MMA_MASK
	.align		4
.L_31:
        /*00a8*/ 	.byte	0x03, 0x50
        /*00aa*/ 	.short	0x0000


	//----- nvinfo : EIATTR_MAXREG_COUNT
	.align		4
        /*00ac*/ 	.byte	0x03, 0x1b
        /*00ae*/ 	.short	0x00ff


	//----- nvinfo : EIATTR_EXIT_INSTR_OFFSETS
	.align		4
        /*00b0*/ 	.byte	0x04, 0x1c
        /*00b2*/ 	.short	(.L_33 - .L_32)


	//   ....[0]....
.L_32:
        /*00b4*/ 	.word	0x00001290


	//----- nvinfo : EIATTR_REQNTID
	.align		4
.L_33:
        /*00b8*/ 	.byte	0x04, 0x10
        /*00ba*/ 	.short	(.L_35 - .L_34)
.L_34:
        /*00bc*/ 	.word	0x00000080
        /*00c0*/ 	.word	0x00000001
        /*00c4*/ 	.word	0x00000001


	//----- nvinfo : EIATTR_CBANK_PARAM_SIZE
	.align		4
.L_35:
        /*00c8*/ 	.byte	0x03, 0x19
        /*00ca*/ 	.short	0x004c


	//----- nvinfo : EIATTR_PARAM_CBANK
	.align		4
        /*00cc*/ 	.byte	0x04, 0x0a
        /*00ce*/ 	.short	(.L_37 - .L_36)
	.align		4
.L_36:
        /*00d0*/ 	.word	index@(.nv.constant0.triton_poi_fused__native_batch_norm_legit_no_training_cat_relu_11)
        /*00d4*/ 	.short	0x0210
        /*00d6*/ 	.short	0x004c


	//----- nvinfo : EIATTR_SW_WAR
	.align		4
.L_37:
        /*00d8*/ 	.byte	0x04, 0x36
        /*00da*/ 	.short	(.L_39 - .L_38)
.L_38:
        /*00dc*/ 	.word	0x00000008
.L_39:


//--------------------- .nv.callgraph             --------------------------
	.section	.nv.callgraph,"",@"SHT_CUDA_CALLGRAPH"
	.align	4
	.sectionentsize	8
	.align		4
        /*0000*/ 	.word	0x00000000
	.align		4
        /*0004*/ 	.word	0xffffffff
	.align		4
        /*0008*/ 	.word	0x00000000
	.align		4
        /*000c*/ 	.word	0xfffffffe
	.align		4
        /*0010*/ 	.word	0x00000000
	.align		4
        /*0014*/ 	.word	0xfffffffd
	.align		4
        /*0018*/ 	.word	0x00000000
	.align		4
        /*001c*/ 	.word	0xfffffffc


//--------------------- .nv.constant4             --------------------------
	.section	.nv.constant4,"a",@progbits
	.align	8
	.align		8
.nv.constant4:
        /*0000*/ 	.dword	_$_str
	.align		8
        /*0008*/ 	.dword	_$_str_$_2


//--------------------- .text.triton_poi_fused__native_batch_norm_legit_no_training_cat_relu_11 --------------------------
	.section	.text.triton_poi_fused__native_batch_norm_legit_no_training_cat_relu_11,"ax",@progbits
	.align	128
        .global         triton_poi_fused__native_batch_norm_legit_no_training_cat_relu_11
        .type           triton_poi_fused__native_batch_norm_legit_no_training_cat_relu_11,@function
        .size           triton_poi_fused__native_batch_norm_legit_no_training_cat_relu_11,(.L_x_1 - triton_poi_fused__native_batch_norm_legit_no_training_cat_relu_11)
        .other          triton_poi_fused__native_batch_norm_legit_no_training_cat_relu_11,@"STO_CUDA_ENTRY STV_DEFAULT"
triton_poi_fused__native_batch_norm_legit_no_training_cat_relu_11:
.text.triton_poi_fused__native_batch_norm_legit_no_training_cat_relu_11:
[----:B------:R-:W-:Y:S01]  /*0000*/  LDC R1, c[0x0][0x28] ;  /* 0x00000a00ff017b82 */ /* 0x000fe20000000800 */
[----:B------:R-:W1:Y:S07]  /*0010*/  S2R R0, SR_TID.X ;  /* 0x0000000000007919 */ /* 0x000e6e0000002100 */
[----:B------:R-:W2:Y:S01]  /*0020*/  LDC.64 R48, c[0x0][0x210] ;  /* 0x00008400ff307b82 */ /* 0x000ea20000000a00 */
[----:B------:R-:W-:Y:S01]  /*0030*/  ULDC.64 UR4, c[0x0][0x208] ;  /* 0x0000820000047ab9 */ /* 0x000fe20000000a00 */
[----:B------:R-:W-:Y:S01]  /*0040*/  ULDC.64 UR6, c[0x0][0x218] ;  /* 0x0000860000067ab9 */ /* 0x000fe20000000a00 */
[----:B------:R-:W3:Y:S01]  /*0050*/  S2R R29, SR_CTAID.X ;  /* 0x00000000001d7919 */ /* 0x000ee20000002500 */
[----:B------:R-:W-:-:S02]  /*0060*/  CS2R R24, SRZ ;  /* 0x0000000000187805 */ /* 0x000fc4000001ff00 */
[----:B------:R-:W-:Y:S02]  /*0070*/  CS2R R26, SRZ ;  /* 0x00000000001a7805 */ /* 0x000fe4000001ff00 */
[----:B------:R-:W-:Y:S02]  /*0080*/  CS2R R16, SRZ ;  /* 0x0000000000107805 */ /* 0x000fe4000001ff00 */
[----:B------:R-:W-:Y:S01]  /*0090*/  CS2R R18, SRZ ;  /* 0x0000000000127805 */ /* 0x000fe2000001ff00 */
[----:B------:R-:W4:Y:S01]  /*00a0*/  LDC.64 R46, c[0x0][0x238] ;  /* 0x00008e00ff2e7b82 */ /* 0x000f220000000a00 */
[----:B------:R-:W-:Y:S01]  /*00b0*/  ULDC.64 UR8, c[0x0][0x220] ;  /* 0x0000880000087ab9 */ /* 0x000fe20000000a00 */
[----:B-1----:R-:W-:Y:S01]  /*00c0*/  IMAD.SHL.U32 R0, R0, 0x4, RZ ;  /* 0x0000000400007824 */ /* 0x002fe200078e00ff */
[----:B---3--:R-:W-:-:S04]  /*00d0*/  SHF.R.S32.HI R2, RZ, 0x15, R29 ;  /* 0x00000015ff027819 */ /* 0x008fc8000001141d */
[----:B------:R-:W-:-:S05]  /*00e0*/  LOP3.LUT R0, R0, 0x1fc, RZ, 0xc0, !PT ;  /* 0x000001fc00007812 */ /* 0x000fca00078ec0ff */
[----:B------:R-:W-:Y:S01]  /*00f0*/  IMAD R29, R29, 0x400, R0 ;  /* 0x000004001d1d7824 */ /* 0x000fe200078e0200 */
[----:B------:R-:W-:Y:S02]  /*0100*/  SGXT R0, R2, 0x1 ;  /* 0x000000010200781a */ /* 0x000fe40000000200 */
[----:B------:R-:W1:Y:S01]  /*0110*/  LDC.64 R2, c[0x0][0x230] ;  /* 0x00008c00ff027b82 */ /* 0x000e620000000a00 */
[----:B------:R-:W-:Y:S01]  /*0120*/  VIADD R6, R29, 0x200 ;  /* 0x000002001d067836 */ /* 0x000fe20000000000 */
[----:B------:R-:W-:-:S03]  /*0130*/  LEA.HI R4, R0, R29, RZ, 0x6 ;  /* 0x0000001d00047211 */ /* 0x000fc600078f30ff */
[----:B------:R-:W-:Y:S01]  /*0140*/  IMAD.HI R31, R6, 0x66666667, RZ ;  /* 0x66666667061f7827 */ /* 0x000fe200078e02ff */
[----:B------:R-:W-:Y:S02]  /*0150*/  LEA.HI R0, R0, R6, RZ, 0x6 ;  /* 0x0000000600007211 */ /* 0x000fe400078f30ff */
[----:B------:R-:W-:Y:S02]  /*0160*/  SHF.R.S32.HI R39, RZ, 0x6, R4 ;  /* 0x00000006ff277819 */ /* 0x000fe40000011404 */
[----:B------:R-:W-:Y:S02]  /*0170*/  SHF.R.S32.HI R0, RZ, 0x6, R0 ;  /* 0x00000006ff007819 */ /* 0x000fe40000011400 */
[----:B------:R-:W-:Y:S01]  /*0180*/  SHF.R.U32.HI R12, RZ, 0x1f, R31 ;  /* 0x0000001fff0c7819 */ /* 0x000fe2000001161f */
[----:B------:R-:W-:-:S03]  /*0190*/  IMAD.HI R7, R39, 0x66666667, RZ ;  /* 0x6666666727077827 */ /* 0x000fc600078e02ff */
[----:B------:R-:W-:Y:S01]  /*01a0*/  LEA.HI.SX32 R31, R31, R12, 0x12 ;  /* 0x0000000c1f1f7211 */ /* 0x000fe200078f92ff */
[----:B------:R-:W-:Y:S01]  /*01b0*/  IMAD.HI R5, R0, 0x66666667, RZ ;  /* 0x6666666700057827 */ /* 0x000fe200078e02ff */
[----:B------:R-:W-:-:S04]  /*01c0*/  SHF.R.U32.HI R10, RZ, 0x1f, R7 ;  /* 0x0000001fff0a7819 */ /* 0x000fc80000011607 */
[----:B------:R-:W-:Y:S02]  /*01d0*/  SHF.R.U32.HI R8, RZ, 0x1f, R5 ;  /* 0x0000001fff087819 */ /* 0x000fe40000011605 */
[----:B------:R-:W-:Y:S02]  /*01e0*/  LEA.HI.SX32 R10, R7, R10, 0x18 ;  /* 0x0000000a070a7211 */ /* 0x000fe400078fc2ff */
[----:B------:R-:W-:Y:S02]  /*01f0*/  LEA.HI.SX32 R5, R5, R8, 0x18 ;  /* 0x0000000805057211 */ /* 0x000fe400078fc2ff */
[----:B------:R-:W-:Y:S01]  /*0200*/  LOP3.LUT R8, R4, 0xffffffc0, RZ, 0xc0, !PT ;  /* 0xffffffc004087812 */ /* 0x000fe200078ec0ff */
[----:B------:R-:W-:Y:S02]  /*0210*/  IMAD R39, R10, -0x280, R39 ;  /* 0xfffffd800a277824 */ /* 0x000fe400078e0227 */
[----:B------:R-:W-:Y:S02]  /*0220*/  IMAD R44, R5, -0x280, R0 ;  /* 0xfffffd80052c7824 */ /* 0x000fe400078e0200 */
[----:B------:R-:W-:-:S02]  /*0230*/  IMAD.IADD R43, R29, 0x1, -R8 ;  /* 0x000000011d2b7824 */ /* 0x000fc400078e0a08 */
[----:B------:R-:W-:Y:S02]  /*0240*/  IMAD R0, R31, 0x8800, RZ ;  /* 0x000088001f007824 */ /* 0x000fe400078e02ff */
[C---:B------:R-:W-:Y:S02]  /*0250*/  IMAD.SHL.U32 R9, R44.reuse, 0x40, RZ ;  /* 0x000000402c097824 */ /* 0x040fe400078e00ff */
[----:B-1----:R-:W-:Y:S01]  /*0260*/  IMAD.WIDE R4, R39, 0x4, R2 ;  /* 0x0000000427047825 */ /* 0x002fe200078e0202 */
[--C-:B------:R-:W-:Y:S02]  /*0270*/  SHF.R.S32.HI R42, RZ, 0x1f, R43.reuse ;  /* 0x0000001fff2a7819 */ /* 0x100fe4000001142b */
[----:B------:R-:W-:Y:S01]  /*0280*/  IADD3 R34, P0, P1, R9, R0, R43 ;  /* 0x0000000009227210 */ /* 0x000fe2000791e02b */
[----:B------:R-:W-:Y:S01]  /*0290*/  IMAD.WIDE R2, R44, 0x4, R2 ;  /* 0x000000042c027825 */ /* 0x000fe200078e0202 */
[----:B------:R-:W-:Y:S01]  /*02a0*/  SHF.R.S32.HI R10, RZ, 0x1f, R0 ;  /* 0x0000001fff0a7819 */ /* 0x000fe20000011400 */
[----:B------:R1:W3:Y:S01]  /*02b0*/  LDG.E.EL R28, desc[UR4][R4.64] ;  /* 0x00000004041c7981 */ /* 0x0002e2000c2e1900 */
[----:B------:R-:W-:-:S02]  /*02c0*/  SHF.R.S32.HI R9, RZ, 0x1f, R9 ;  /* 0x0000001fff097819 */ /* 0x000fc40000011409 */
[C---:B------:R-:W-:Y:S01]  /*02d0*/  LOP3.LUT R8, R44.reuse, 0xffffffe0, RZ, 0xc0, !PT ;  /* 0xffffffe02c087812 */ /* 0x040fe200078ec0ff */
[----:B------:R5:W4:Y:S01]  /*02e0*/  LDG.E.EL R0, desc[UR4][R2.64] ;  /* 0x0000000402007981 */ /* 0x000b22000c2e1900 */
[----:B------:R-:W-:Y:S02]  /*02f0*/  IADD3.X R9, R9, R10, R42, P0, P1 ;  /* 0x0000000a09097210 */ /* 0x000fe400007e242a */
[----:B------:R-:W-:Y:S02]  /*0300*/  LOP3.LUT R7, R44, 0xffffffc0, RZ, 0xc0, !PT ;  /* 0xffffffc02c077812 */ /* 0x000fe400078ec0ff */
[----:B------:R-:W-:Y:S01]  /*0310*/  ISETP.NE.AND P2, PT, R8, 0x240, PT ;  /* 0x000002400800780c */ /* 0x000fe20003f45270 */
[----:B------:R-:W-:Y:S01]  /*0320*/  IMAD R8, R31, -0xa000, R6 ;  /* 0xffff60001f087824 */ /* 0x000fe200078e0206 */
[C---:B------:R-:W-:Y:S01]  /*0330*/  SHF.L.U64.HI R33, R34.reuse, 0x2, R9 ;  /* 0x0000000222217819 */ /* 0x040fe20000010209 */
[----:B------:R-:W-:Y:S01]  /*0340*/  IMAD.SHL.U32 R34, R34, 0x4, RZ ;  /* 0x0000000422227824 */ /* 0x000fe200078e00ff */
[----:B------:R-:W-:Y:S01]  /*0350*/  ISETP.NE.AND P6, PT, R7, 0x200, PT ;  /* 0x000002000700780c */ /* 0x000fe20003fc5270 */
[----:B------:R-:W-:Y:S01]  /*0360*/  IMAD R8, R31, 0x9000, R8 ;  /* 0x000090001f087824 */ /* 0x000fe200078e0208 */
[----:B-1----:R-:W-:Y:S01]  /*0370*/  CS2R R4, SRZ ;  /* 0x0000000000047805 */ /* 0x002fe2000001ff00 */
[----:B-----5:R-:W1:Y:S01]  /*0380*/  LDC.64 R2, c[0x0][0x218] ;  /* 0x00008600ff027b82 */ /* 0x020e620000000a00 */
[----:B------:R-:W-:-:S02]  /*0390*/  IADD3 R12, P0, R34, UR6, RZ ;  /* 0x00000006220c7c10 */ /* 0x000fc4000ff1e0ff */
[----:B------:R-:W-:Y:S01]  /*03a0*/  CS2R R6, SRZ ;  /* 0x0000000000067805 */ /* 0x000fe2000001ff00 */
[----:B--2---:R-:W-:Y:S01]  /*03b0*/  IMAD.WIDE R20, R8, 0x4, R48 ;  /* 0x0000000408147825 */ /* 0x004fe200078e0230 */
[----:B------:R-:W-:-:S05]  /*03c0*/  IADD3.X R13, R33, UR7, RZ, P0, !PT ;  /* 0x00000007210d7c10 */ /* 0x000fca00087fe4ff */
[----:B------:R-:W2:Y:S04]  /*03d0*/  @!P6 LDG.E.128 R4, desc[UR4][R20.64] ;  /* 0x000000041404e981 */ /* 0x000ea8000c1e1d00 */
[----:B------:R5:W2:Y:S01]  /*03e0*/  @!P2 LDG.E.128 R24, desc[UR4][R12.64+-0x4000] ;  /* 0xffc000040c18a981 */ /* 0x000aa2000c1e1d00 */
[----:B------:R-:W-:Y:S01]  /*03f0*/  IMAD.HI R30, R29, 0x66666667, RZ ;  /* 0x666666671d1e7827 */ /* 0x000fe200078e02ff */
[----:B------:R-:W-:-:S04]  /*0400*/  ISETP.GE.AND P1, PT, R44, 0x200, PT ;  /* 0x000002002c00780c */ /* 0x000fc80003f26270 */
[----:B0----5:R-:W-:-:S04]  /*0410*/  SHF.R.U32.HI R13, RZ, 0x1f, R30 ;  /* 0x0000001fff0d7819 */ /* 0x021fc8000001161e */
[----:B------:R-:W-:Y:S01]  /*0420*/  LEA.HI.SX32 R30, R30, R13, 0x12 ;  /* 0x0000000d1e1e7211 */ /* 0x000fe200078f92ff */
[----:B------:R-:W-:Y:S01]  /*0430*/  IMAD R31, R31, -0x800, R8 ;  /* 0xfffff8001f1f7824 */ /* 0x000fe200078e0208 */
[----:B------:R-:W-:Y:S02]  /*0440*/  CS2R R8, SRZ ;  /* 0x0000000000087805 */ /* 0x000fe4000001ff00 */
[----:B------:R-:W-:Y:S02]  /*0450*/  CS2R R10, SRZ ;  /* 0x00000000000a7805 */ /* 0x000fe4000001ff00 */
[----:B------:R-:W-:Y:S01]  /*0460*/  ISETP.GE.AND P0, PT, R39, 0x200, PT ;  /* 0x000002002700780c */ /* 0x000fe20003f06270 */
[----:B------:R-:W-:Y:S01]  /*0470*/  IMAD R15, R30, -0xa000, R29 ;  /* 0xffff60001e0f7824 */ /* 0x000fe200078e021d */
[----:B------:R0:W5:Y:S01]  /*0480*/  @!P1 LDG.E.128 R16, desc[UR4][R20.64] ;  /* 0x0000000414109981 */ /* 0x000162000c1e1d00 */
[----:B-1----:R-:W-:-:S04]  /*0490*/  IMAD.WIDE R22, R31, 0x4, R2 ;  /* 0x000000041f167825 */ /* 0x002fc800078e0202 */
[C---:B------:R-:W-:Y:S01]  /*04a0*/  IMAD R35, R30.reuse, 0x9000, R15 ;  /* 0x000090001e237824 */ /* 0x040fe200078e020f */
[----:B------:R1:W5:Y:S03]  /*04b0*/  @!P1 LDG.E.128 R8, desc[UR4][R22.64] ;  /* 0x0000000416089981 */ /* 0x000366000c1e1d00 */
[----:B------:R-:W-:Y:S01]  /*04c0*/  IMAD R32, R30, -0x800, R35 ;  /* 0xfffff8001e207824 */ /* 0x000fe200078e0223 */
[----:B------:R-:W-:Y:S02]  /*04d0*/  CS2R R12, SRZ ;  /* 0x00000000000c7805 */ /* 0x000fe4000001ff00 */
[----:B------:R-:W-:Y:S02]  /*04e0*/  CS2R R14, SRZ ;  /* 0x00000000000e7805 */ /* 0x000fe4000001ff00 */
[----:B0-----:R-:W-:Y:S01]  /*04f0*/  CS2R R20, SRZ ;  /* 0x0000000000147805 */ /* 0x001fe2000001ff00 */
[----:B------:R-:W-:Y:S01]  /*0500*/  IMAD.WIDE R48, R35, 0x4, R48 ;  /* 0x0000000423307825 */ /* 0x000fe200078e0230 */
[----:B-1----:R-:W-:-:S03]  /*0510*/  CS2R R22, SRZ ;  /* 0x0000000000167805 */ /* 0x002fc6000001ff00 */
[----:B------:R-:W-:-:S05]  /*0520*/  IMAD.WIDE R2, R32, 0x4, R2 ;  /* 0x0000000420027825 */ /* 0x000fca00078e0202 */
[----:B------:R0:W5:Y:S04]  /*0530*/  @!P0 LDG.E.128 R12, desc[UR4][R2.64] ;  /* 0x00000004020c8981 */ /* 0x000168000c1e1d00 */
[----:B------:R-:W5:Y:S01]  /*0540*/  @!P0 LDG.E.128 R20, desc[UR4][R48.64] ;  /* 0x0000000430148981 */ /* 0x000f62000c1e1d00 */
[----:B---3--:R-:W-:Y:S01]  /*0550*/  FADD R35, R28, 0.0010000000474974513054 ;  /* 0x3a83126f1c237421 */ /* 0x008fe20000000000 */
[----:B----4-:R-:W-:Y:S01]  /*0560*/  FADD R36, R0, 0.0010000000474974513054 ;  /* 0x3a83126f00247421 */ /* 0x010fe20000000000 */
[----:B------:R-:W-:-:S04]  /*0570*/  IMAD R0, R30, 0x8800, RZ ;  /* 0x000088001e007824 */ /* 0x000fc800078e02ff */
[----:B------:R-:W1:Y:S01]  /*0580*/  MUFU.SQRT R35, R35 ;  /* 0x0000002300237308 */ /* 0x000e620000002000 */
[----:B------:R-:W-:-:S07]  /*0590*/  IMAD.SHL.U32 R28, R39, 0x40, RZ ;  /* 0x00000040271c7824 */ /* 0x000fce00078e00ff */
[----:B------:R-:W3:Y:S01]  /*05a0*/  MUFU.SQRT R30, R36 ;  /* 0x00000024001e7308 */ /* 0x000ee20000002000 */
[----:B------:R-:W-:Y:S02]  /*05b0*/  IADD3 R43, P4, P5, R28, R0, R43 ;  /* 0x000000001c2b7210 */ /* 0x000fe40007d9e02b */
[----:B0-----:R-:W-:Y:S02]  /*05c0*/  SHF.R.S32.HI R3, RZ, 0x1f, R28 ;  /* 0x0000001fff037819 */ /* 0x001fe4000001141c */
[----:B------:R-:W-:-:S04]  /*05d0*/  SHF.R.S32.HI R0, RZ, 0x1f, R0 ;  /* 0x0000001fff007819 */ /* 0x000fc80000011400 */
[----:B------:R-:W-:Y:S02]  /*05e0*/  IADD3.X R42, R3, R0, R42, P4, P5 ;  /* 0x00000000032a7210 */ /* 0x000fe400027ea42a */
[----:B------:R-:W0:Y:S01]  /*05f0*/  LDC.64 R2, c[0x0][0x228] ;  /* 0x00008a00ff027b82 */ /* 0x000e220000000a00 */
[----:B--2---:R-:W-:Y:S02]  /*0600*/  SEL R38, R7, RZ, !P6 ;  /* 0x000000ff07267207 */ /* 0x004fe40007000000 */
[----:B-1----:R-:W-:Y:S02]  /*0610*/  FSETP.GT.AND P3, PT, R35, 8.50705917302346158658e+37, PT ;  /* 0x7e8000002300780b */ /* 0x002fe40003f64000 */
[----:B---3--:R-:W-:Y:S02]  /*0620*/  FSETP.GT.AND P5, PT, R30, 8.50705917302346158658e+37, PT ;  /* 0x7e8000001e00780b */ /* 0x008fe40003fa4000 */
[----:B------:R-:W-:Y:S02]  /*0630*/  SEL R7, R24, RZ, !P2 ;  /* 0x000000ff18077207 */ /* 0x000fe40005000000 */
[----:B------:R-:W-:-:S02]  /*0640*/  SEL R4, R4, RZ, !P6 ;  /* 0x000000ff04047207 */ /* 0x000fc40007000000 */
[----:B------:R-:W-:Y:S02]  /*0650*/  SEL R5, R5, RZ, !P6 ;  /* 0x000000ff05057207 */ /* 0x000fe40007000000 */
[----:B------:R-:W-:Y:S02]  /*0660*/  SEL R24, R25, RZ, !P2 ;  /* 0x000000ff19187207 */ /* 0x000fe40005000000 */
[----:B------:R-:W-:Y:S02]  /*0670*/  SEL R37, R26, RZ, !P2 ;  /* 0x000000ff1a257207 */ /* 0x000fe40005000000 */
[----:B------:R-:W-:Y:S02]  /*0680*/  SEL R27, R27, RZ, !P2 ;  /* 0x000000ff1b1b7207 */ /* 0x000fe40005000000 */
[----:B------:R-:W-:Y:S02]  /*0690*/  SEL R6, R6, RZ, !P6 ;  /* 0x000000ff06067207 */ /* 0x000fe40007000000 */
[----:B------:R-:W-:-:S02]  /*06a0*/  ISETP.GE.AND P2, PT, R44, 0x240, PT ;  /* 0x000002402c00780c */ /* 0x000fc40003f46270 */
[----:B------:R-:W-:Y:S02]  /*06b0*/  FSETP.GEU.AND P6, PT, R30, 1.175494350822287508e-38, PT ;  /* 0x008000001e00780b */ /* 0x000fe40003fce000 */
[----:B------:R-:W-:Y:S02]  /*06c0*/  FSETP.GEU.AND P4, PT, R35, 1.175494350822287508e-38, PT ;  /* 0x008000002300780b */ /* 0x000fe40003f8e000 */
[----:B------:R-:W-:Y:S02]  /*06d0*/  SEL R41, R5, R24, !P2 ;  /* 0x0000001805297207 */ /* 0x000fe40005000000 */
[----:B------:R-:W-:Y:S02]  /*06e0*/  SEL R40, R4, R7, !P2 ;  /* 0x0000000704287207 */ /* 0x000fe40005000000 */
[----:B------:R-:W1:Y:S01]  /*06f0*/  LDC.64 R4, c[0x0][0x240] ;  /* 0x00009000ff047b82 */ /* 0x000e620000000a00 */
[----:B------:R-:W-:Y:S01]  /*0700*/  @P5 FMUL R30, R30, 0.25 ;  /* 0x3e8000001e1e5820 */ /* 0x000fe20000400000 */
[----:B------:R-:W-:Y:S01]  /*0710*/  @P3 FMUL R35, R35, 0.25 ;  /* 0x3e80000023233820 */ /* 0x000fe20000400000 */
[----:B------:R-:W-:-:S02]  /*0720*/  SEL R38, R38, R27, !P2 ;  /* 0x0000001b26267207 */ /* 0x000fc40005000000 */
[----:B------:R-:W-:Y:S02]  /*0730*/  @!P6 FMUL R30, R30, 16777216 ;  /* 0x4b8000001e1ee820 */ /* 0x000fe40000400000 */
[----:B------:R-:W-:Y:S01]  /*0740*/  @!P4 FMUL R35, R35, 16777216 ;  /* 0x4b8000002323c820 */ /* 0x000fe20000400000 */
[----:B------:R-:W-:Y:S02]  /*0750*/  IMAD.MOV.U32 R27, RZ, RZ, 0x3e800000 ;  /* 0x3e800000ff1b7424 */ /* 0x000fe400078e00ff */
[--C-:B0-----:R-:W-:Y:S01]  /*0760*/  IMAD.WIDE R24, R39, 0x4, R2.reuse ;  /* 0x0000000427187825 */ /* 0x101fe200078e0202 */
[----:B------:R-:W0:Y:S01]  /*0770*/  MUFU.RCP R0, R35 ;  /* 0x0000002300007308 */ /* 0x000e220000001000 */
[----:B------:R-:W-:Y:S02]  /*0780*/  SEL R37, R6, R37, !P2 ;  /* 0x0000002506257207 */ /* 0x000fe40005000000 */
[C---:B------:R-:W-:Y:S01]  /*0790*/  IMAD.WIDE R6, R44.reuse, 0x4, R2 ;  /* 0x000000042c067825 */ /* 0x040fe200078e0202 */
[----:B------:R-:W-:Y:S01]  /*07a0*/  FSEL R3, R27, 1, P3 ;  /* 0x3f8000001b037808 */ /* 0x000fe20001800000 */
[----:B------:R2:W3:Y:S03]  /*07b0*/  LDG.E.EL R28, desc[UR4][R24.64] ;  /* 0x00000004181c7981 */ /* 0x0004e6000c2e1900 */
[----:B------:R-:W4:Y:S01]  /*07c0*/  MUFU.RCP R30, R30 ;  /* 0x0000001e001e7308 */ /* 0x000f220000001000 */
[----:B------:R-:W-:Y:S01]  /*07d0*/  VIADD R2, R44, 0xfffffe00 ;  /* 0xfffffe002c027836 */ /* 0x000fe20000000000 */
[C---:B------:R-:W-:Y:S01]  /*07e0*/  SHF.L.U64.HI R42, R43.reuse, 0x2, R42 ;  /* 0x000000022b2a7819 */ /* 0x040fe2000001022a */
[----:B------:R-:W-:Y:S01]  /*07f0*/  IMAD.SHL.U32 R43, R43, 0x4, RZ ;  /* 0x000000042b2b7824 */ /* 0x000fe200078e00ff */
[----:B------:R-:W-:Y:S01]  /*0800*/  FSEL R27, R27, 1, P5 ;  /* 0x3f8000001b1b7808 */ /* 0x000fe20002800000 */
[----:B-1----:R-:W-:-:S04]  /*0810*/  IMAD.WIDE R50, R39, 0x4, R4 ;  /* 0x0000000427327825 */ /* 0x002fc800078e0204 */
[----:B------:R-:W-:Y:S01]  /*0820*/  @!P4 FMUL R3, R3, 16777216 ;  /* 0x4b8000000303c820 */ /* 0x000fe20000400000 */
[----:B-----5:R-:W-:Y:S01]  /*0830*/  SEL R16, R16, RZ, !P1 ;  /* 0x000000ff10107207 */ /* 0x020fe20004800000 */
[----:B------:R-:W5:Y:S01]  /*0840*/  LDG.E.EL R6, desc[UR4][R6.64] ;  /* 0x0000000406067981 */ /* 0x000f62000c2e1900 */
[----:B--2---:R-:W-:Y:S01]  /*0850*/  IMAD.WIDE R24, R39, 0x4, R46 ;  /* 0x0000000427187825 */ /* 0x004fe200078e022e */
[----:B------:R-:W-:-:S03]  /*0860*/  ISETP.GE.U32.AND P4, PT, R2, 0x60, PT ;  /* 0x000000600200780c */ /* 0x000fc60003f86070 */
[C---:B------:R-:W-:Y:S01]  /*0870*/  IMAD.WIDE R46, R44.reuse, 0x4, R46 ;  /* 0x000000042c2e7825 */ /* 0x040fe200078e022e */
[C---:B------:R-:W-:Y:S02]  /*0880*/  ISETP.GT.AND P3, PT, R44.reuse, 0x25f, PT ;  /* 0x0000025f2c00780c */ /* 0x040fe40003f64270 */
[C---:B------:R-:W-:Y:S01]  /*0890*/  ISETP.GE.AND P5, PT, R44.reuse, 0x260, PT ;  /* 0x000002602c00780c */ /* 0x040fe20003fa6270 */
[----:B------:R-:W-:Y:S01]  /*08a0*/  IMAD.WIDE R44, R44, 0x4, R4 ;  /* 0x000000042c2c7825 */ /* 0x000fe200078e0204 */
[----:B------:R-:W-:Y:S01]  /*08b0*/  LOP3.LUT R2, R39, 0xffffffc0, RZ, 0xc0, !PT ;  /* 0xffffffc027027812 */ /* 0x000fe200078ec0ff */
[----:B------:R1:W2:Y:S02]  /*08c0*/  LDG.E.EL R5, desc[UR4][R46.64] ;  /* 0x000000042e057981 */ /* 0x0002a4000c2e1900 */
[----:B------:R-:W-:Y:S01]  /*08d0*/  @!P6 FMUL R27, R27, 16777216 ;  /* 0x4b8000001b1be820 */ /* 0x000fe20000400000 */
[----:B0-----:R-:W-:Y:S01]  /*08e0*/  FMUL R3, R0, R3 ;  /* 0x0000000300037220 */ /* 0x001fe20000400000 */
[----:B------:R-:W-:Y:S01]  /*08f0*/  ISETP.NE.AND P6, PT, R2, 0x200, PT ;  /* 0x000002000200780c */ /* 0x000fe20003fc5270 */
[----:B------:R-:W2:Y:S01]  /*0900*/  LDG.E.EL R7, desc[UR4][R24.64] ;  /* 0x0000000418077981 */ /* 0x000ea2000c2e1900 */
[----:B----4-:R-:W-:Y:S01]  /*0910*/  FMUL R0, R30, R27 ;  /* 0x0000001b1e007220 */ /* 0x010fe20000400000 */
[----:B------:R-:W-:-:S02]  /*0920*/  SEL R17, R17, RZ, !P1 ;  /* 0x000000ff11117207 */ /* 0x000fc40004800000 */
[----:B------:R0:W2:Y:S01]  /*0930*/  LDG.E.EL R2, desc[UR4][R44.64] ;  /* 0x000000042c027981 */ /* 0x0000a2000c2e1900 */
[----:B-1----:R-:W-:Y:S02]  /*0940*/  IADD3 R46, P2, R43, UR6, RZ ;  /* 0x000000062b2e7c10 */ /* 0x002fe4000ff5e0ff */
[----:B------:R-:W-:Y:S01]  /*0950*/  SEL R30, R11, RZ, !P1 ;  /* 0x000000ff0b1e7207 */ /* 0x000fe20004800000 */
[----:B------:R-:W4:Y:S01]  /*0960*/  LDG.E.EL R4, desc[UR4][R50.64] ;  /* 0x0000000432047981 */ /* 0x000f22000c2e1900 */
[----:B------:R-:W-:Y:S02]  /*0970*/  IADD3.X R47, R42, UR7, RZ, P2, !PT ;  /* 0x000000072a2f7c10 */ /* 0x000fe400097fe4ff */
[----:B------:R-:W-:Y:S02]  /*0980*/  LOP3.LUT R11, R39, 0xffffffe0, RZ, 0xc0, !PT ;  /* 0xffffffe0270b7812 */ /* 0x000fe400078ec0ff */
[----:B0-----:R-:W-:-:S04]  /*0990*/  IADD3 R44, P2, R34, UR8, RZ ;  /* 0x00000008222c7c10 */ /* 0x001fc8000ff5e0ff */
[----:B------:R-:W-:Y:S02]  /*09a0*/  IADD3.X R45, R33, UR9, RZ, P2, !PT ;  /* 0x00000009212d7c10 */ /* 0x000fe400097fe4ff */
[----:B------:R-:W-:Y:S02]  /*09b0*/  ISETP.NE.AND P2, PT, R11, 0x240, PT ;  /* 0x000002400b00780c */ /* 0x000fe40003f45270 */
[----:B------:R-:W-:Y:S02]  /*09c0*/  SEL R11, R10, RZ, !P1 ;  /* 0x000000ff0a0b7207 */ /* 0x000fe40004800000 */
[----:B------:R-:W-:Y:S02]  /*09d0*/  SEL R10, R9, RZ, !P1 ;  /* 0x000000ff090a7207 */ /* 0x000fe40004800000 */
[----:B------:R-:W-:Y:S02]  /*09e0*/  SEL R9, R8, RZ, !P1 ;  /* 0x000000ff08097207 */ /* 0x000fe40004800000 */
[----:B------:R-:W-:-:S02]  /*09f0*/  SEL R18, R18, RZ, !P1 ;  /* 0x000000ff12127207 */ /* 0x000fc40004800000 */
[----:B------:R-:W-:Y:S02]  /*0a00*/  SEL R8, R15, RZ, !P0 ;  /* 0x000000ff0f087207 */ /* 0x000fe40004000000 */
[----:B------:R-:W-:Y:S01]  /*0a10*/  SEL R23, R23, RZ, !P0 ;  /* 0x000000ff17177207 */ /* 0x000fe20004000000 */
[----:B------:R-:W-:Y:S01]  /*0a20*/  FADD R36, R18, R11 ;  /* 0x0000000b12247221 */ /* 0x000fe20000000000 */
[----:B------:R-:W-:Y:S01]  /*0a30*/  FADD R35, R17, R10 ;  /* 0x0000000a11237221 */ /* 0x000fe20000000000 */
[----:B------:R-:W-:Y:S01]  /*0a40*/  FADD R34, R16, R9 ;  /* 0x0000000910227221 */ /* 0x000fe20000000000 */
[----:B------:R-:W-:Y:S01]  /*0a50*/  CS2R R10, SRZ ;  /* 0x00000000000a7805 */ /* 0x000fe2000001ff00 */
[----:B------:R-:W-:Y:S01]  /*0a60*/  FADD R33, R23, R8 ;  /* 0x0000000817217221 */ /* 0x000fe20000000000 */
[----:B------:R-:W-:Y:S02]  /*0a70*/  CS2R R8, SRZ ;  /* 0x0000000000087805 */ /* 0x000fe4000001ff00 */
[----:B------:R-:W-:-:S02]  /*0a80*/  CS2R R24, SRZ ;  /* 0x0000000000187805 */ /* 0x000fc4000001ff00 */
[----:B------:R-:W-:Y:S02]  /*0a90*/  CS2R R26, SRZ ;  /* 0x00000000001a7805 */ /* 0x000fe4000001ff00 */
[----:B------:R-:W2:Y:S04]  /*0aa0*/  @P3 LDG.E.128 R8, desc[UR4][R44.64+-0x6000] ;  /* 0xffa000042c083981 */ /* 0x000ea8000c1e1d00 */
[----:B------:R-:W3:Y:S01]  /*0ab0*/  @!P6 LDG.E.128 R24, desc[UR4][R48.64] ;  /* 0x000000043018e981 */ /* 0x000ee2000c1e1d00 */
[----:B------:R-:W-:Y:S02]  /*0ac0*/  SEL R19, R19, RZ, !P1 ;  /* 0x000000ff13137207 */ /* 0x000fe40004800000 */
[----:B------:R-:W-:-:S03]  /*0ad0*/  CS2R R16, SRZ ;  /* 0x0000000000107805 */ /* 0x000fc6000001ff00 */
[----:B------:R-:W-:Y:S01]  /*0ae0*/  FADD R30, R19, R30 ;  /* 0x0000001e131e7221 */ /* 0x000fe20000000000 */
[----:B------:R-:W-:-:S06]  /*0af0*/  CS2R R18, SRZ ;  /* 0x0000000000127805 */ /* 0x000fcc000001ff00 */
[----:B------:R0:W4:Y:S01]  /*0b00*/  @!P2 LDG.E.128 R16, desc[UR4][R46.64+-0x4000] ;  /* 0xffc000042e10a981 */ /* 0x000122000c1e1d00 */
[----:B------:R-:W-:Y:S02]  /*0b10*/  SEL R22, R22, RZ, !P0 ;  /* 0x000000ff16167207 */ /* 0x000fe40004000000 */
[----:B------:R-:W-:Y:S02]  /*0b20*/  SEL R20, R20, RZ, !P0 ;  /* 0x000000ff14147207 */ /* 0x000fe40004000000 */
[----:B------:R-:W-:Y:S02]  /*0b30*/  SEL R21, R21, RZ, !P0 ;  /* 0x000000ff15157207 */ /* 0x000fe40004000000 */
[----:B--2---:R-:W-:Y:S02]  /*0b40*/  SEL R8, R8, RZ, P3 ;  /* 0x000000ff08087207 */ /* 0x004fe40001800000 */
[----:B------:R-:W-:Y:S02]  /*0b50*/  SEL R9, R9, RZ, P3 ;  /* 0x000000ff09097207 */ /* 0x000fe40001800000 */
[----:B------:R-:W-:-:S02]  /*0b60*/  @!P5 FSEL R8, R40, RZ, !P4 ;  /* 0x000000ff2808d208 */ /* 0x000fc40006000000 */
[----:B------:R-:W-:Y:S02]  /*0b70*/  @!P5 FSEL R9, R41, RZ, !P4 ;  /* 0x000000ff2909d208 */ /* 0x000fe40006000000 */
[----:B---3--:R-:W-:Y:S02]  /*0b80*/  SEL R40, R24, RZ, !P6 ;  /* 0x000000ff18287207 */ /* 0x008fe40007000000 */
[----:B------:R-:W-:Y:S02]  /*0b90*/  SEL R41, R25, RZ, !P6 ;  /* 0x000000ff19297207 */ /* 0x000fe40007000000 */
[----:B------:R-:W-:Y:S02]  /*0ba0*/  SEL R44, R26, RZ, !P6 ;  /* 0x000000ff1a2c7207 */ /* 0x000fe40007000000 */
[----:B------:R-:W-:Y:S02]  /*0bb0*/  SEL R23, R27, RZ, !P6 ;  /* 0x000000ff1b177207 */ /* 0x000fe40007000000 */
[----:B0-----:R-:W-:-:S04]  /*0bc0*/  IADD3 R46, P6, R43, UR8, RZ ;  /* 0x000000082b2e7c10 */ /* 0x001fc8000ffde0ff */
[----:B------:R-:W-:Y:S02]  /*0bd0*/  IADD3.X R47, R42, UR9, RZ, P6, !PT ;  /* 0x000000092a2f7c10 */ /* 0x000fe4000b7fe4ff */
[----:B------:R-:W0:Y:S01]  /*0be0*/  LDC.64 R42, c[0x0][0x220] ;  /* 0x00008800ff2a7b82 */ /* 0x000e220000000a00 */
[----:B------:R-:W-:Y:S02]  /*0bf0*/  SEL R10, R10, RZ, P3 ;  /* 0x000000ff0a0a7207 */ /* 0x000fe40001800000 */
[----:B------:R-:W-:Y:S02]  /*0c00*/  SEL R11, R11, RZ, P3 ;  /* 0x000000ff0b0b7207 */ /* 0x000fe40001800000 */
[----:B------:R-:W-:Y:S02]  /*0c10*/  @!P5 FSEL R10, R37, RZ, !P4 ;  /* 0x000000ff250ad208 */ /* 0x000fe40006000000 */
[----:B------:R-:W-:Y:S02]  /*0c20*/  @!P5 FSEL R11, R38, RZ, !P4 ;  /* 0x000000ff260bd208 */ /* 0x000fe40006000000 */
[----:B------:R-:W-:-:S02]  /*0c30*/  ISETP.GE.AND P5, PT, R39, 0x240, PT ;  /* 0x000002402700780c */ /* 0x000fc40003fa6270 */
[C---:B------:R-:W-:Y:S02]  /*0c40*/  ISETP.GT.AND P4, PT, R39.reuse, 0x25f, PT ;  /* 0x0000025f2700780c */ /* 0x040fe40003f84270 */
[C---:B------:R-:W-:Y:S01]  /*0c50*/  ISETP.GE.AND P3, PT, R39.reuse, 0x260, PT ;  /* 0x000002602700780c */ /* 0x040fe20003f66270 */
[----:B------:R-:W-:Y:S01]  /*0c60*/  VIADD R39, R39, 0xfffffe00 ;  /* 0xfffffe0027277836 */ /* 0x000fe20000000000 */
[----:B------:R-:W-:Y:S02]  /*0c70*/  SEL R24, R13, RZ, !P0 ;  /* 0x000000ff0d187207 */ /* 0x000fe40004000000 */
[----:B------:R-:W-:Y:S02]  /*0c80*/  SEL R13, R14, RZ, !P0 ;  /* 0x000000ff0e0d7207 */ /* 0x000fe40004000000 */
[----:B------:R-:W-:Y:S02]  /*0c90*/  ISETP.GE.U32.AND P6, PT, R39, 0x60, PT ;  /* 0x000000602700780c */ /* 0x000fe40003fc6070 */
[----:B------:R-:W-:-:S02]  /*0ca0*/  CS2R R14, SRZ ;  /* 0x00000000000e7805 */ /* 0x000fc4000001ff00 */
[----:B------:R-:W-:Y:S01]  /*0cb0*/  SEL R39, R12, RZ, !P0 ;  /* 0x000000ff0c277207 */ /* 0x000fe20004000000 */
[----:B------:R-:W-:Y:S01]  /*0cc0*/  FADD R38, R22, R13 ;  /* 0x0000000d16267221 */ /* 0x000fe20000000000 */
[----:B------:R-:W-:Y:S01]  /*0cd0*/  CS2R R12, SRZ ;  /* 0x00000000000c7805 */ /* 0x000fe2000001ff00 */
[----:B0-----:R-:W-:-:S04]  /*0ce0*/  IMAD.WIDE R48, R31, 0x4, R42 ;  /* 0x000000041f307825 */ /* 0x001fc800078e022a */
[----:B------:R-:W-:Y:S01]  /*0cf0*/  FADD R39, R20, R39 ;  /* 0x0000002714277221 */ /* 0x000fe20000000000 */
[----:B------:R-:W2:Y:S01]  /*0d00*/  @!P1 LDG.E.128 R12, desc[UR4][R48.64] ;  /* 0x00000004300c9981 */ /* 0x000ea2000c1e1d00 */
[----:B----4-:R-:W-:Y:S01]  /*0d10*/  SEL R20, R19, RZ, !P2 ;  /* 0x000000ff13147207 */ /* 0x010fe20005000000 */
[----:B------:R-:W-:Y:S01]  /*0d20*/  FADD R37, R21, R24 ;  /* 0x0000001815257221 */ /* 0x000fe20000000000 */
[----:B------:R-:W-:Y:S02]  /*0d30*/  IMAD.WIDE R42, R32, 0x4, R42 ;  /* 0x00000004202a7825 */ /* 0x000fe400078e022a */
[----:B------:R-:W-:Y:S02]  /*0d40*/  SEL R19, R23, R20, !P5 ;  /* 0x0000001417137207 */ /* 0x000fe40006800000 */
[----:B------:R-:W-:Y:S02]  /*0d50*/  CS2R R20, SRZ ;  /* 0x0000000000147805 */ /* 0x000fe4000001ff00 */
[----:B------:R-:W-:-:S02]  /*0d60*/  CS2R R22, SRZ ;  /* 0x0000000000167805 */ /* 0x000fc4000001ff00 */
[----:B------:R-:W-:Y:S02]  /*0d70*/  CS2R R24, SRZ ;  /* 0x0000000000187805 */ /* 0x000fe4000001ff00 */
[----:B------:R-:W-:Y:S02]  /*0d80*/  CS2R R26, SRZ ;  /* 0x00000000001a7805 */ /* 0x000fe4000001ff00 */
[----:B------:R-:W3:Y:S04]  /*0d90*/  @!P0 LDG.E.128 R20, desc[UR4][R42.64] ;  /* 0x000000042a148981 */ /* 0x000ee8000c1e1d00 */
[----:B------:R-:W4:Y:S01]  /*0da0*/  @P4 LDG.E.128 R24, desc[UR4][R46.64+-0x6000] ;  /* 0xffa000042e184981 */ /* 0x000f22000c1e1d00 */
[----:B------:R-:W-:Y:S02]  /*0db0*/  SEL R31, R16, RZ, !P2 ;  /* 0x000000ff101f7207 */ /* 0x000fe40005000000 */
[----:B------:R-:W-:-:S02]  /*0dc0*/  SEL R16, R17, RZ, !P2 ;  /* 0x000000ff11107207 */ /* 0x000fc40005000000 */
[----:B------:R-:W-:Y:S02]  /*0dd0*/  SEL R17, R18, RZ, !P2 ;  /* 0x000000ff12117207 */ /* 0x000fe40005000000 */
[----:B------:R-:W-:Y:S02]  /*0de0*/  SEL R41, R41, R16, !P5 ;  /* 0x0000001029297207 */ /* 0x000fe40006800000 */
[----:B------:R-:W-:Y:S02]  /*0df0*/  SEL R44, R44, R17, !P5 ;  /* 0x000000112c2c7207 */ /* 0x000fe40006800000 */
[----:B------:R-:W-:Y:S02]  /*0e00*/  SEL R40, R40, R31, !P5 ;  /* 0x0000001f28287207 */ /* 0x000fe40006800000 */
[----:B--2---:R-:W-:Y:S02]  /*0e10*/  SEL R16, R13, RZ, !P1 ;  /* 0x000000ff0d107207 */ /* 0x004fe40004800000 */
[----:B------:R-:W-:-:S02]  /*0e20*/  SEL R17, R15, RZ, !P1 ;  /* 0x000000ff0f117207 */ /* 0x000fc40004800000 */
[----:B------:R-:W-:Y:S02]  /*0e30*/  SEL R15, R14, RZ, !P1 ;  /* 0x000000ff0e0f7207 */ /* 0x000fe40004800000 */
[----:B------:R-:W-:Y:S01]  /*0e40*/  SEL R13, R12, RZ, !P1 ;  /* 0x000000ff0c0d7207 */ /* 0x000fe20004800000 */
[----:B------:R-:W-:Y:S01]  /*0e50*/  @!P1 FADD R9, R16, R35 ;  /* 0x0000002310099221 */ /* 0x000fe20000000000 */
[----:B------:R-:W-:Y:S01]  /*0e60*/  @!P1 FADD R11, R17, R30 ;  /* 0x0000001e110b9221 */ /* 0x000fe20000000000 */
[----:B------:R-:W-:Y:S02]  /*0e70*/  @!P1 FADD R10, R15, R36 ;  /* 0x000000240f0a9221 */ /* 0x000fe40000000000 */
[----:B------:R-:W-:Y:S01]  /*0e80*/  @!P1 FADD R8, R13, R34 ;  /* 0x000000220d089221 */ /* 0x000fe20000000000 */
[C---:B-----5:R-:W-:Y:S01]  /*0e90*/  FADD R15, -R6.reuse, R9 ;  /* 0x00000009060f7221 */ /* 0x060fe20000000100 */
[C---:B------:R-:W-:Y:S01]  /*0ea0*/  FADD R17, -R6.reuse, R11 ;  /* 0x0000000b06117221 */ /* 0x040fe20000000100 */
[C---:B------:R-:W-:Y:S01]  /*0eb0*/  FADD R31, -R6.reuse, R10 ;  /* 0x0000000a061f7221 */ /* 0x040fe20000000100 */
[----:B------:R-:W-:Y:S01]  /*0ec0*/  FADD R13, -R6, R8 ;  /* 0x00000008060d7221 */ /* 0x000fe20000000100 */
[C---:B------:R-:W-:Y:S01]  /*0ed0*/  FMUL R6, R0.reuse, R15 ;  /* 0x0000000f00067220 */ /* 0x040fe20000400000 */
[----:B---3--:R-:W-:Y:S01]  /*0ee0*/  SEL R18, R23, RZ, !P0 ;  /* 0x000000ff17127207 */ /* 0x008fe20004000000 */
[----:B------:R-:W0:Y:S01]  /*0ef0*/  LDC.64 R14, c[0x0][0x250] ;  /* 0x00009400ff0e7b82 */ /* 0x000e220000000a00 */
[----:B------:R-:W-:Y:S01]  /*0f00*/  SEL R30, R21, RZ, !P0 ;  /* 0x000000ff151e7207 */ /* 0x000fe20004000000 */
[----:B------:R-:W-:Y:S01]  /*0f10*/  FMUL R35, R0, R13 ;  /* 0x0000000d00237220 */ /* 0x000fe20000400000 */
[----:B------:R-:W-:-:S02]  /*0f20*/  SEL R20, R20, RZ, !P0 ;  /* 0x000000ff14147207 */ /* 0x000fc40004000000 */
[----:B------:R-:W-:Y:S02]  /*0f30*/  SEL R21, R22, RZ, !P0 ;  /* 0x000000ff16157207 */ /* 0x000fe40004000000 */
[----:B----4-:R-:W-:Y:S01]  /*0f40*/  SEL R27, R27, RZ, P4 ;  /* 0x000000ff1b1b7207 */ /* 0x010fe20002000000 */
[----:B------:R-:W1:Y:S01]  /*0f50*/  LDC.64 R12, c[0x0][0x248] ;  /* 0x00009200ff0c7b82 */ /* 0x000e620000000a00 */
[----:B------:R-:W-:Y:S01]  /*0f60*/  @!P3 FSEL R27, R19, RZ, !P6 ;  /* 0x000000ff131bb208 */ /* 0x000fe20007000000 */
[----:B------:R-:W-:Y:S01]  /*0f70*/  @!P0 FADD R27, R18, R33 ;  /* 0x00000021121b8221 */ /* 0x000fe20000000000 */
[----:B------:R-:W-:Y:S01]  /*0f80*/  SEL R24, R24, RZ, P4 ;  /* 0x000000ff18187207 */ /* 0x000fe20002000000 */
[C---:B------:R-:W-:Y:S01]  /*0f90*/  FMUL R17, R0.reuse, R17 ;  /* 0x0000001100117220 */ /* 0x040fe20000400000 */
[----:B------:R-:W-:Y:S01]  /*0fa0*/  SEL R25, R25, RZ, P4 ;  /* 0x000000ff19197207 */ /* 0x000fe20002000000 */
[----:B------:R-:W-:Y:S01]  /*0fb0*/  FMUL R31, R0, R31 ;  /* 0x0000001f001f7220 */ /* 0x000fe20000400000 */
[----:B------:R-:W-:-:S02]  /*0fc0*/  SEL R26, R26, RZ, P4 ;  /* 0x000000ff1a1a7207 */ /* 0x000fc40002000000 */
[----:B------:R-:W-:Y:S01]  /*0fd0*/  @!P3 FSEL R24, R40, RZ, !P6 ;  /* 0x000000ff2818b208 */ /* 0x000fe20007000000 */
[----:B------:R-:W-:Y:S01]  /*0fe0*/  @!P0 FADD R24, R20, R39 ;  /* 0x0000002714188221 */ /* 0x000fe20000000000 */
[----:B------:R-:W-:Y:S01]  /*0ff0*/  @!P3 FSEL R25, R41, RZ, !P6 ;  /* 0x000000ff2919b208 */ /* 0x000fe20007000000 */
[----:B------:R-:W-:Y:S01]  /*1000*/  @!P0 FADD R25, R30, R37 ;  /* 0x000000251e198221 */ /* 0x000fe20000000000 */
[----:B------:R-:W-:Y:S01]  /*1010*/  @!P3 FSEL R26, R44, RZ, !P6 ;  /* 0x000000ff2c1ab208 */ /* 0x000fe20007000000 */
[----:B------:R-:W-:Y:S01]  /*1020*/  @!P0 FADD R26, R21, R38 ;  /* 0x00000026151a8221 */ /* 0x000fe20000000000 */
[C---:B------:R-:W-:Y:S01]  /*1030*/  FADD R20, -R28.reuse, R27 ;  /* 0x0000001b1c147221 */ /* 0x040fe20000000100 */
[C-C-:B------:R-:W-:Y:S01]  /*1040*/  FFMA R0, R5.reuse, R6, R2.reuse ;  /* 0x0000000605007223 */ /* 0x140fe20000000002 */
[C-C-:B------:R-:W-:Y:S01]  /*1050*/  FFMA R6, R5.reuse, R35, R2.reuse ;  /* 0x0000002305067223 */ /* 0x140fe20000000002 */
[C-C-:B------:R-:W-:Y:S01]  /*1060*/  FFMA R16, R5.reuse, R31, R2.reuse ;  /* 0x0000001f05107223 */ /* 0x140fe20000000002 */
[----:B------:R-:W-:Y:S01]  /*1070*/  FFMA R17, R5, R17, R2 ;  /* 0x0000001105117223 */ /* 0x000fe20000000002 */
[C---:B------:R-:W-:Y:S01]  /*1080*/  FADD R2, -R28.reuse, R25 ;  /* 0x000000191c027221 */ /* 0x040fe20000000100 */
[C---:B------:R-:W-:Y:S01]  /*1090*/  FADD R18, -R28.reuse, R26 ;  /* 0x0000001a1c127221 */ /* 0x040fe20000000100 */
[C---:B------:R-:W-:Y:S01]  /*10a0*/  FMUL R5, R3.reuse, R20 ;  /* 0x0000001403057220 */ /* 0x040fe20000400000 */
[----:B------:R-:W-:Y:S01]  /*10b0*/  FADD R28, -R28, R24 ;  /* 0x000000181c1c7221 */ /* 0x000fe20000000100 */
[C---:B------:R-:W-:Y:S01]  /*10c0*/  FMUL R2, R3.reuse, R2 ;  /* 0x0000000203027220 */ /* 0x040fe20000400000 */
[----:B------:R-:W-:Y:S01]  /*10d0*/  FMUL R19, R3, R18 ;  /* 0x0000001203137220 */ /* 0x000fe20000400000 */
[--C-:B------:R-:W-:Y:S01]  /*10e0*/  FFMA R20, R7, R5, R4.reuse ;  /* 0x0000000507147223 */ /* 0x100fe20000000004 */
[----:B------:R-:W-:Y:S01]  /*10f0*/  FMUL R3, R3, R28 ;  /* 0x0000001c03037220 */ /* 0x000fe20000400000 */
[C-C-:B------:R-:W-:Y:S01]  /*1100*/  FFMA R18, R7.reuse, R2, R4.reuse ;  /* 0x0000000207127223 */ /* 0x140fe20000000004 */
[----:B------:R-:W-:-:S02]  /*1110*/  FFMA R19, R7, R19, R4 ;  /* 0x0000001307137223 */ /* 0x000fc40000000004 */
[----:B------:R-:W-:Y:S01]  /*1120*/  FFMA R7, R7, R3, R4 ;  /* 0x0000000307077223 */ /* 0x000fe20000000004 */
[----:B------:R-:W-:Y:S01]  /*1130*/  FSETP.GEU.AND P6, PT, R20, RZ, PT ;  /* 0x000000ff1400720b */ /* 0x000fe20003fce000 */
[----:B0-----:R-:W-:Y:S01]  /*1140*/  IMAD.WIDE R4, R29, 0x4, R14 ;  /* 0x000000041d047825 */ /* 0x001fe200078e020e */
[----:B------:R-:W-:Y:S02]  /*1150*/  FSETP.GEU.AND P0, PT, R19, RZ, PT ;  /* 0x000000ff1300720b */ /* 0x000fe40003f0e000 */
[----:B------:R-:W-:Y:S02]  /*1160*/  FSETP.GEU.AND P1, PT, R18, RZ, PT ;  /* 0x000000ff1200720b */ /* 0x000fe40003f2e000 */
[----:B------:R-:W-:Y:S02]  /*1170*/  FSETP.GEU.AND P3, PT, R17, RZ, PT ;  /* 0x000000ff1100720b */ /* 0x000fe40003f6e000 */
[----:B------:R-:W-:Y:S02]  /*1180*/  FSETP.GEU.AND P4, PT, R16, RZ, PT ;  /* 0x000000ff1000720b */ /* 0x000fe40003f8e000 */
[----:B------:R-:W-:Y:S01]  /*1190*/  SEL R15, R20, RZ, P6 ;  /* 0x000000ff140f7207 */ /* 0x000fe20003000000 */
[----:B-1----:R-:W-:Y:S01]  /*11a0*/  IMAD.WIDE R2, R29, 0x4, R12 ;  /* 0x000000041d027825 */ /* 0x002fe200078e020c */
[----:B------:R-:W-:-:S02]  /*11b0*/  FSETP.GEU.AND P2, PT, R7, RZ, PT ;  /* 0x000000ff0700720b */ /* 0x000fc40003f4e000 */
[----:B------:R-:W-:Y:S02]  /*11c0*/  FSETP.GEU.AND P5, PT, R0, RZ, PT ;  /* 0x000000ff0000720b */ /* 0x000fe40003fae000 */
[----:B------:R-:W-:Y:S02]  /*11d0*/  FSETP.GEU.AND P6, PT, R6, RZ, PT ;  /* 0x000000ff0600720b */ /* 0x000fe40003fce000 */
[----:B------:R-:W-:Y:S02]  /*11e0*/  SEL R14, R19, RZ, P0 ;  /* 0x000000ff130e7207 */ /* 0x000fe40000000000 */
[----:B------:R-:W-:Y:S02]  /*11f0*/  SEL R13, R18, RZ, P1 ;  /* 0x000000ff120d7207 */ /* 0x000fe40000800000 */
[----:B------:R-:W-:Y:S02]  /*1200*/  SEL R19, R17, RZ, P3 ;  /* 0x000000ff11137207 */ /* 0x000fe40001800000 */
[----:B------:R-:W-:-:S02]  /*1210*/  SEL R18, R16, RZ, P4 ;  /* 0x000000ff10127207 */ /* 0x000fc40002000000 */
[----:B------:R-:W-:Y:S02]  /*1220*/  SEL R12, R7, RZ, P2 ;  /* 0x000000ff070c7207 */ /* 0x000fe40001000000 */
[----:B------:R-:W-:Y:S02]  /*1230*/  SEL R17, R0, RZ, P5 ;  /* 0x000000ff00117207 */ /* 0x000fe40002800000 */
[----:B------:R-:W-:Y:S01]  /*1240*/  SEL R16, R6, RZ, P6 ;  /* 0x000000ff06107207 */ /* 0x000fe20003000000 */
[----:B------:R-:W-:Y:S04]  /*1250*/  STG.E.128 desc[UR4][R2.64], R24 ;  /* 0x0000001802007986 */ /* 0x000fe8000c101d04 */
[----:B------:R-:W-:Y:S04]  /*1260*/  STG.E.128 desc[UR4][R2.64+0x800], R8 ;  /* 0x0008000802007986 */ /* 0x000fe8000c101d04 */
[----:B------:R-:W-:Y:S04]  /*1270*/  STG.E.128 desc[UR4][R4.64], R12 ;  /* 0x0000000c04007986 */ /* 0x000fe8000c101d04 */
[----:B------:R-:W-:Y:S01]  /*1280*/  STG.E.128 desc[UR4][R4.64+0x800], R16 ;  /* 0x0008001004007986 */ /* 0x000fe2000c101d04 */
[----:B------:R-:W-:Y:S05]  /*1290*/  EXIT ;  /* 0x000000000000794d */ /* 0x000fea0003800000 */
.L_x_0:
[----:B------:R-:W-:-:S00]  /*12a0*/  BRA `(.L_x_0) ;  /* 0xfffffffc00fc7947 */ /* 0x000fc0000383ffff */
[----:B------:R-:W-:-:S00]  /*12b0*/  NOP ;  /* 0x0000000000007918 */ /* 0x000fc00000000000 */
        /* <DEDUP_REMOVED lines=12> */
.L_x_1:


//--------------------- .nv.global.init           --------------------------
	.section	.nv.global.init,"aw",@progbits
.nv.global.init:
	.type		_$_str,@object
	.size		_$_str,(_$_str_$_2 - _$_str)
_$_str:
        /*0000*/ 	.byte	0x5f, 0x5f, 0x43, 0x55, 0x44, 0x41, 0x5f, 0x46, 0x54, 0x5a, 0x00
	.type		_$_str_$_2,@object
	.size		_$_str_$_2,(.L_1 - _$_str_$_2)
_$_str_$_2:
        /*000b*/ 	.byte	0x5f, 0x5f, 0x43, 0x55, 0x44, 0x41, 0x5f, 0x50, 0x52, 0x45, 0x43, 0x5f, 0x53, 0x51, 0x52, 0x54
        /*001b*/ 	.byte	0x00
.L_1:


//--------------------- .nv.constant0.triton_poi_fused__native_batch_norm_legit_no_training_cat_relu_11 --------------------------
	.section	.nv.constant0.triton_poi_fused__native_batch_norm_legit_no_training_cat_relu_11,"a",@progbits
	.sectionflags	@""
	.align	4
.nv.constant0.triton_poi_fused__native_batch_norm_legit_no_training_cat_relu_11:
	.zero		604
